//
// Generated by NVIDIA NVVM Compiler
//
// Compiler Build ID: CL-36424714
// Cuda compilation tools, release 13.0, V13.0.88
// Based on NVVM 20.0.0
//

.version 9.0
.target sm_100
.address_size 64

	// .globl	_Z18bitonicSortGpuStepPiii

.visible .entry _Z18bitonicSortGpuStepPiii(
	.param .u64 .ptr .align 1 _Z18bitonicSortGpuStepPiii_param_0,
	.param .u32 _Z18bitonicSortGpuStepPiii_param_1,
	.param .u32 _Z18bitonicSortGpuStepPiii_param_2
)
{
	.reg .pred 	%p<5>;
	.reg .b32 	%r<13>;
	.reg .b64 	%rd<11>;

	ld.param.u64 	%rd6, [_Z18bitonicSortGpuStepPiii_param_0];
	ld.param.u32 	%r8, [_Z18bitonicSortGpuStepPiii_param_1];
	ld.param.u32 	%r7, [_Z18bitonicSortGpuStepPiii_param_2];
	cvta.to.global.u64 	%rd1, %rd6;
	mov.u32 	%r9, %tid.x;
	mov.u32 	%r10, %ntid.x;
	mov.u32 	%r11, %ctaid.x;
	mad.lo.s32 	%r1, %r10, %r11, %r9;
	xor.b32  	%r2, %r8, %r1;
	setp.le.u32 	%p1, %r2, %r1;
	@%p1 bra 	$L__BB0_6;
	and.b32  	%r12, %r7, %r1;
	setp.ne.s32 	%p2, %r12, 0;
	@%p2 bra 	$L__BB0_4;
	mul.wide.u32 	%rd9, %r1, 4;
	add.s64 	%rd2, %rd1, %rd9;
	ld.global.u32 	%r3, [%rd2];
	mul.wide.u32 	%rd10, %r2, 4;
	add.s64 	%rd3, %rd1, %rd10;
	ld.global.u32 	%r4, [%rd3];
	setp.le.s32 	%p4, %r3, %r4;
	@%p4 bra 	$L__BB0_6;
	st.global.u32 	[%rd2], %r4;
	st.global.u32 	[%rd3], %r3;
	bra.uni 	$L__BB0_6;
$L__BB0_4:
	mul.wide.u32 	%rd7, %r1, 4;
	add.s64 	%rd4, %rd1, %rd7;
	ld.global.u32 	%r5, [%rd4];
	mul.wide.u32 	%rd8, %r2, 4;
	add.s64 	%rd5, %rd1, %rd8;
	ld.global.u32 	%r6, [%rd5];
	setp.ge.s32 	%p3, %r5, %r6;
	@%p3 bra 	$L__BB0_6;
	st.global.u32 	[%rd4], %r6;
	st.global.u32 	[%rd5], %r5;
$L__BB0_6:
	ret;

}


// ===== COMPILED SASS (sm_100) =====

	.target	sm_100

	.elftype	@"ET_EXEC"


//--------------------- .note.nv.tkinfo           --------------------------
	.section	.note.nv.tkinfo,"",@"SHT_NOTE"
	.sectionflags	@"SHF_NOTE_NV_TKINFO"
	.tkinfo
        /*0018*/ 	.word	0x00000002
        /*0030*/ 	.string	""
        /*0030*/ 	.string	"ptxas"
        /*0030*/ 	.string	"Cuda compilation tools, release 13.0, V13.0.88"
        /*0030*/ 	.string	"Build cuda_13.0.r13.0/compiler.36424714_0"
        /*0030*/ 	.string	"-arch sm_100 -m 64 "



//--------------------- .note.nv.cuinfo           --------------------------
	.section	.note.nv.cuinfo,"",@"SHT_NOTE"
	.sectionflags	@"SHF_NOTE_NV_CUINFO"
        /*0018*/ 	.short	0x0002
        /*001a*/ 	.short	0x0064
        /*001c*/ 	.short	0x0082
	.zero		2


//--------------------- .nv.info                  --------------------------
	.section	.nv.info,"",@"SHT_CUDA_INFO"
	.align	4


	//----- nvinfo : EIATTR_REGCOUNT
	.align		4
        /*0000*/ 	.byte	0x04, 0x2f
        /*0002*/ 	.short	(.L_1 - .L_0)
	.align		4
.L_0:
        /*0004*/ 	.word	index@(_Z18bitonicSortGpuStepPiii)
        /*0008*/ 	.word	0x0000000c


	//----- nvinfo : EIATTR_FRAME_SIZE
	.align		4
.L_1:
        /*000c*/ 	.byte	0x04, 0x11
        /*000e*/ 	.short	(.L_3 - .L_2)
	.align		4
.L_2:
        /*0010*/ 	.word	index@(_Z18bitonicSortGpuStepPiii)
        /*0014*/ 	.word	0x00000000


	//----- nvinfo : EIATTR_MIN_STACK_SIZE
	.align		4
.L_3:
        /*0018*/ 	.byte	0x04, 0x12
        /*001a*/ 	.short	(.L_5 - .L_4)
	.align		4
.L_4:
        /*001c*/ 	.word	index@(_Z18bitonicSortGpuStepPiii)
        /*0020*/ 	.word	0x00000000
.L_5:


//--------------------- .nv.compat                --------------------------
	.section	.nv.compat,"",@"SHT_CUDA_COMPAT_INFO"
	.align	4
        /*0000*/ 	.byte	0x02, 0x09, 0x00, 0x00, 0x02, 0x02, 0x01, 0x00, 0x02, 0x05, 0x05, 0x00, 0x03, 0x07, 0x01, 0x01
        /*0010*/ 	.byte	0x02, 0x03, 0x00, 0x00, 0x02, 0x06, 0x01, 0x00, 0x04, 0x0b, 0x08, 0x00, 0x09, 0x00, 0x00, 0x00
        /*0020*/ 	.byte	0x00, 0x00, 0x00, 0x00


//--------------------- .nv.info._Z18bitonicSortGpuStepPiii --------------------------
	.section	.nv.info._Z18bitonicSortGpuStepPiii,"",@"SHT_CUDA_INFO"
	.sectionflags	@""
	.align	4


	//----- nvinfo : EIATTR_CUDA_API_VERSION
	.align		4
        /*0000*/ 	.byte	0x04, 0x37
        /*0002*/ 	.short	(.L_7 - .L_6)
.L_6:
        /*0004*/ 	.word	0x00000082


	//----- nvinfo : EIATTR_KPARAM_INFO
	.align		4
.L_7:
        /*0008*/ 	.byte	0x04, 0x17
        /*000a*/ 	.short	(.L_9 - .L_8)
.L_8:
        /*000c*/ 	.word	0x00000000
        /*0010*/ 	.short	0x0002
        /*0012*/ 	.short	0x000c
        /*0014*/ 	.byte	0x00, 0xf0, 0x11, 0x00


	//----- nvinfo : EIATTR_KPARAM_INFO
	.align		4
.L_9:
        /*0018*/ 	.byte	0x04, 0x17
        /*001a*/ 	.short	(.L_11 - .L_10)
.L_10:
        /*001c*/ 	.word	0x00000000
        /*0020*/ 	.short	0x0001
        /*0022*/ 	.short	0x0008
        /*0024*/ 	.byte	0x00, 0xf0, 0x11, 0x00


	//----- nvinfo : EIATTR_KPARAM_INFO
	.align		4
.L_11:
        /*0028*/ 	.byte	0x04, 0x17
        /*002a*/ 	.short	(.L_13 - .L_12)
.L_12:
        /*002c*/ 	.word	0x00000000
        /*0030*/ 	.short	0x0000
        /*0032*/ 	.short	0x0000
        /*0034*/ 	.byte	0x00, 0xf5, 0x21, 0x00


	//----- nvinfo : EIATTR_SPARSE_MMA_MASK
	.align		4
.L_13:
        /*0038*/ 	.byte	0x03, 0x50
        /*003a*/ 	.short	0x0000


	//----- nvinfo : EIATTR_MAXREG_COUNT
	.align		4
        /*003c*/ 	.byte	0x03, 0x1b
        /*003e*/ 	.short	0x00ff


	//----- nvinfo : EIATTR_MERCURY_ISA_VERSION
	.align		4
        /*0040*/ 	.byte	0x03, 0x5f
        /*0042*/ 	.short	0x0101


	//----- nvinfo : EIATTR_VRC_CTA_INIT_COUNT
	.align		4
        /*0044*/ 	.byte	0x02, 0x4a
	.zero		1
	.zero		1


	//----- nvinfo : EIATTR_EXIT_INSTR_OFFSETS
	.align		4
        /*0048*/ 	.byte	0x04, 0x1c
        /*004a*/ 	.short	(.L_15 - .L_14)


	//   ....[0]....
.L_14:
        /*004c*/ 	.word	0x00000080


	//   ....[1]....
        /*0050*/ 	.word	0x00000130


	//   ....[2]....
        /*0054*/ 	.word	0x00000160


	//   ....[3]....
        /*0058*/ 	.word	0x000001d0


	//   ....[4]....
        /*005c*/ 	.word	0x00000200


	//----- nvinfo : EIATTR_CRS_STACK_SIZE
	.align		4
.L_15:
        /*0060*/ 	.byte	0x04, 0x1e
        /*0062*/ 	.short	(.L_17 - .L_16)
.L_16:
        /*0064*/ 	.word	0x00000000


	//----- nvinfo : EIATTR_CBANK_PARAM_SIZE
	.align		4
.L_17:
        /*0068*/ 	.byte	0x03, 0x19
        /*006a*/ 	.short	0x0010


	//----- nvinfo : EIATTR_PARAM_CBANK
	.align		4
        /*006c*/ 	.byte	0x04, 0x0a
        /*006e*/ 	.short	(.L_19 - .L_18)
	.align		4
.L_18:
        /*0070*/ 	.word	index@(.nv.constant0._Z18bitonicSortGpuStepPiii)
        /*0074*/ 	.short	0x0380
        /*0076*/ 	.short	0x0010


	//----- nvinfo : EIATTR_SW_WAR
	.align		4
.L_19:
        /*0078*/ 	.byte	0x04, 0x36
        /*007a*/ 	.short	(.L_21 - .L_20)
.L_20:
        /*007c*/ 	.word	0x00000008
.L_21:


//--------------------- .nv.callgraph             --------------------------
	.section	.nv.callgraph,"",@"SHT_CUDA_CALLGRAPH"
	.align	4
	.sectionentsize	8
	.align		4
        /*0000*/ 	.word	0x00000000
	.align		4
        /*0004*/ 	.word	0xffffffff
	.align		4
        /*0008*/ 	.word	0x00000000
	.align		4
        /*000c*/ 	.word	0xfffffffe
	.align		4
        /*0010*/ 	.word	0x00000000
	.align		4
        /*0014*/ 	.word	0xfffffffd
	.align		4
        /*0018*/ 	.word	0x00000000
	.align		4
        /*001c*/ 	.word	0xfffffffc


//--------------------- .text._Z18bitonicSortGpuStepPiii --------------------------
	.section	.text._Z18bitonicSortGpuStepPiii,"ax",@progbits
	.align	128
        .global         _Z18bitonicSortGpuStepPiii
        .type           _Z18bitonicSortGpuStepPiii,@function
        .size           _Z18bitonicSortGpuStepPiii,(.L_x_2 - _Z18bitonicSortGpuStepPiii)
        .other          _Z18bitonicSortGpuStepPiii,@"STO_CUDA_ENTRY STV_DEFAULT"
_Z18bitonicSortGpuStepPiii:
.text._Z18bitonicSortGpuStepPiii:
[----:B------:R-:W-:Y:S01]  /*0000*/  LDC R1, c[0x0][0x37c] ;  /* 0x0000df00ff017b82 */ /* 0x000fe20000000800 */
[----:B------:R-:W0:Y:S01]  /*0010*/  S2R R7, SR_TID.X ;  /* 0x0000000000077919 */ /* 0x000e220000002100 */
[----:B------:R-:W0:Y:S01]  /*0020*/  LDCU UR4, c[0x0][0x360] ;  /* 0x00006c00ff0477ac */ /* 0x000e220008000800 */
[----:B------:R-:W0:Y:S01]  /*0030*/  S2R R0, SR_CTAID.X ;  /* 0x0000000000007919 */ /* 0x000e220000002500 */
[----:B------:R-:W1:Y:S01]  /*0040*/  LDCU UR5, c[0x0][0x388] ;  /* 0x00007100ff0577ac */ /* 0x000e620008000800 */
[----:B0-----:R-:W-:-:S05]  /*0050*/  IMAD R7, R0, UR4, R7 ;  /* 0x0000000400077c24 */ /* 0x001fca000f8e0207 */
[----:B-1----:R-:W-:-:S04]  /*0060*/  LOP3.LUT R9, R7, UR5, RZ, 0x3c, !PT ;  /* 0x0000000507097c12 */ /* 0x002fc8000f8e3cff */
[----:B------:R-:W-:-:S13]  /*0070*/  ISETP.GT.U32.AND P0, PT, R9, R7, PT ;  /* 0x000000070900720c */ /* 0x000fda0003f04070 */
[----:B------:R-:W-:Y:S05]  /*0080*/  @!P0 EXIT ;  /* 0x000000000000894d */ /* 0x000fea0003800000 */
[----:B------:R-:W0:Y:S02]  /*0090*/  LDCU UR4, c[0x0][0x38c] ;  /* 0x00007180ff0477ac */ /* 0x000e240008000800 */
[----:B0-----:R-:W-:Y:S01]  /*00a0*/  LOP3.LUT P0, RZ, R7, UR4, RZ, 0xc0, !PT ;  /* 0x0000000407ff7c12 */ /* 0x001fe2000f80c0ff */
[----:B------:R-:W0:-:S12]  /*00b0*/  LDCU.64 UR4, c[0x0][0x358] ;  /* 0x00006b00ff0477ac */ /* 0x000e180008000a00 */
[----:B------:R-:W-:Y:S05]  /*00c0*/  @P0 BRA `(.L_x_0) ;  /* 0x0000000000280947 */ /* 0x000fea0003800000 */
[----:B------:R-:W1:Y:S02]  /*00d0*/  LDC.64 R4, c[0x0][0x380] ;  /* 0x0000e000ff047b82 */ /* 0x000e640000000a00 */
[----:B-1----:R-:W-:-:S04]  /*00e0*/  IMAD.WIDE.U32 R2, R7, 0x4, R4 ;  /* 0x0000000407027825 */ /* 0x002fc800078e0004 */
[----:B------:R-:W-:Y:S01]  /*00f0*/  IMAD.WIDE.U32 R4, R9, 0x4, R4 ;  /* 0x0000000409047825 */ /* 0x000fe200078e0004 */
[----:B0-----:R-:W2:Y:S04]  /*0100*/  LDG.E R7, desc[UR4][R2.64] ;  /* 0x0000000402077981 */ /* 0x001ea8000c1e1900 */
[----:B------:R-:W2:Y:S02]  /*0110*/  LDG.E R0, desc[UR4][R4.64] ;  /* 0x0000000404007981 */ /* 0x000ea4000c1e1900 */
[----:B--2---:R-:W-:-:S13]  /*0120*/  ISETP.GT.AND P0, PT, R7, R0, PT ;  /* 0x000000000700720c */ /* 0x004fda0003f04270 */
[----:B------:R-:W-:Y:S05]  /*0130*/  @!P0 EXIT ;  /* 0x000000000000894d */ /* 0x000fea0003800000 */
[----:B------:R-:W-:Y:S04]  /*0140*/  STG.E desc[UR4][R2.64], R0 ;  /* 0x0000000002007986 */ /* 0x000fe8000c101904 */
[----:B------:R-:W-:Y:S01]  /*0150*/  STG.E desc[UR4][R4.64], R7 ;  /* 0x0000000704007986 */ /* 0x000fe2000c101904 */
[----:B------:R-:W-:Y:S05]  /*0160*/  EXIT ;  /* 0x000000000000794d */ /* 0x000fea0003800000 */
.L_x_0:
[----:B------:R-:W1:Y:S02]  /*0170*/  LDC.64 R2, c[0x0][0x380] ;  /* 0x0000e000ff027b82 */ /* 0x000e640000000a00 */
[----:B-1----:R-:W-:-:S04]  /*0180*/  IMAD.WIDE.U32 R4, R7, 0x4, R2 ;  /* 0x0000000407047825 */ /* 0x002fc800078e0002 */
[----:B------:R-:W-:Y:S01]  /*0190*/  IMAD.WIDE.U32 R2, R9, 0x4, R2 ;  /* 0x0000000409027825 */ /* 0x000fe200078e0002 */
[----:B0-----:R-:W2:Y:S04]  /*01a0*/  LDG.E R7, desc[UR4][R4.64] ;  /* 0x0000000404077981 */ /* 0x001ea8000c1e1900 */
[----:B------:R-:W2:Y:S02]  /*01b0*/  LDG.E R0, desc[UR4][R2.64] ;  /* 0x0000000402007981 */ /* 0x000ea4000c1e1900 */
[----:B--2---:R-:W-:-:S13]  /*01c0*/  ISETP.GE.AND P0, PT, R7, R0, PT ;  /* 0x000000000700720c */ /* 0x004fda0003f06270 */
[----:B------:R-:W-:Y:S05]  /*01d0*/  @P0 EXIT ;  /* 0x000000000000094d */ /* 0x000fea0003800000 */
[----:B------:R-:W-:Y:S04]  /*01e0*/  STG.E desc[UR4][R4.64], R0 ;  /* 0x0000000004007986 */ /* 0x000fe8000c101904 */
[----:B------:R-:W-:Y:S01]  /*01f0*/  STG.E desc[UR4][R2.64], R7 ;  /* 0x0000000702007986 */ /* 0x000fe2000c101904 */
[----:B------:R-:W-:Y:S05]  /*0200*/  EXIT ;  /* 0x000000000000794d */ /* 0x000fea0003800000 */
.L_x_1:
[----:B------:R-:W-:-:S00]  /*0210*/  BRA `(.L_x_1) ;  /* 0xfffffffc00fc7947 */ /* 0x000fc0000383ffff */
[----:B------:R-:W-:-:S00]  /*0220*/  NOP ;  /* 0x0000000000007918 */ /* 0x000fc00000000000 */
        /* <DEDUP_REMOVED lines=13> */
.L_x_2:


//--------------------- .nv.shared.reserved.0     --------------------------
	.section	.nv.shared.reserved.0,"aw",@nobits
	.weak		__nv_reservedSMEM_offset_0_alias
	.size		__nv_reservedSMEM_offset_0_alias, 0, 64
	.other		__nv_reservedSMEM_offset_0_alias,@"STO_CUDA_RESERVED_SHARED STV_DEFAULT"
__nv_reservedSMEM_offset_0_alias:
	.zero		0
	.zero		64


//--------------------- .nv.constant0._Z18bitonicSortGpuStepPiii --------------------------
	.section	.nv.constant0._Z18bitonicSortGpuStepPiii,"a",@progbits
	.sectionflags	@""
	.align	4
.nv.constant0._Z18bitonicSortGpuStepPiii:
	.zero		912


//--------------------- SYMBOLS --------------------------

	.type		.nv.reservedSmem.offset0,@object
	.size		.nv.reservedSmem.offset0,0x4
